	.headerflags	@"EF_CUDA_TEXMODE_UNIFIED EF_CUDA_64BIT_ADDRESS EF_CUDA_ACCELERATORS EF_CUDA_SM90 EF_CUDA_VIRTUAL_SM(EF_CUDA_SM90)"
	.elftype	@"ET_EXEC"


//--------------------- .nv.info                  --------------------------
	.section	.nv.info,"",@"SHT_CUDA_INFO"
	.align	4


	//----- nvinfo : EIATTR_REGCOUNT
	.align		4
        /*0000*/ 	.byte	0x04, 0x2f
        /*0002*/ 	.short	(.L_3 - .L_2)
	.align		4
.L_2:
        /*0004*/ 	.word	index@(triton_per_fused__native_batch_norm_legit_no_training__prelu_kernel_add_mean_mul_2)
        /*0008*/ 	.word	0x00000020


	//----- nvinfo : EIATTR_MIN_STACK_SIZE
	.align		4
.L_3:
        /*000c*/ 	.byte	0x04, 0x12
        /*000e*/ 	.short	(.L_5 - .L_4)
	.align		4
.L_4:
        /*0010*/ 	.word	index@(triton_per_fused__native_batch_norm_legit_no_training__prelu_kernel_add_mean_mul_2)
        /*0014*/ 	.word	0x00000000


	//----- nvinfo : EIATTR_FRAME_SIZE
	.align		4
.L_5:
        /*0018*/ 	.byte	0x04, 0x11
        /*001a*/ 	.short	(.L_7 - .L_6)
	.align		4
.L_6:
        /*001c*/ 	.word	index@(triton_per_fused__native_batch_norm_legit_no_training__prelu_kernel_add_mean_mul_2)
        /*0020*/ 	.word	0x00000000


	//----- nvinfo : EIATTR_MIN_STACK_SIZE
	.align		4
.L_7:
        /*0024*/ 	.byte	0x04, 0x12
        /*0026*/ 	.short	(.L_9 - .L_8)
	.align		4
.L_8:
        /*0028*/ 	.word	index@(triton_per_fused__native_batch_norm_legit_no_training__prelu_kernel_add_mean_mul_2)
        /*002c*/ 	.word	0x00000000
.L_9:


//--------------------- .nv.info.triton_per_fused__native_batch_norm_legit_no_training__prelu_kernel_add_mean_mul_2 --------------------------
	.section	.nv.info.triton_per_fused__native_batch_norm_legit_no_training__prelu_kernel_add_mean_mul_2,"",@"SHT_CUDA_INFO"
	.sectionflags	@""
	.align	4


	//----- nvinfo : EIATTR_CUDA_API_VERSION
	.align		4
        /*0000*/ 	.byte	0x04, 0x37
        /*0002*/ 	.short	(.L_11 - .L_10)
.L_10:
        /*0004*/ 	.word	0x0000007c


	//----- nvinfo : EIATTR_KPARAM_INFO
	.align		4
.L_11:
        /*0008*/ 	.byte	0x04, 0x17
        /*000a*/ 	.short	(.L_13 - .L_12)
.L_12:
        /*000c*/ 	.word	0x00000000
        /*0010*/ 	.short	0x000c
        /*0012*/ 	.short	0x005c
        /*0014*/ 	.byte	0x00, 0xf0, 0x11, 0x00


	//----- nvinfo : EIATTR_KPARAM_INFO
	.align		4
.L_13:
        /*0018*/ 	.byte	0x04, 0x17
        /*001a*/ 	.short	(.L_15 - .L_14)
.L_14:
        /*001c*/ 	.word	0x00000000
        /*0020*/ 	.short	0x000b
        /*0022*/ 	.short	0x0058
        /*0024*/ 	.byte	0x00, 0xf0, 0x11, 0x00


	//----- nvinfo : EIATTR_KPARAM_INFO
	.align		4
.L_15:
        /*0028*/ 	.byte	0x04, 0x17
        /*002a*/ 	.short	(.L_17 - .L_16)
.L_16:
        /*002c*/ 	.word	0x00000000
        /*0030*/ 	.short	0x000a
        /*0032*/ 	.short	0x0050
        /*0034*/ 	.byte	0x00, 0xf4, 0x21, 0x00


	//----- nvinfo : EIATTR_KPARAM_INFO
	.align		4
.L_17:
        /*0038*/ 	.byte	0x04, 0x17
        /*003a*/ 	.short	(.L_19 - .L_18)
.L_18:
        /*003c*/ 	.word	0x00000000
        /*0040*/ 	.short	0x0009
        /*0042*/ 	.short	0x0048
        /*0044*/ 	.byte	0x00, 0xf4, 0x21, 0x00


	//----- nvinfo : EIATTR_KPARAM_INFO
	.align		4
.L_19:
        /*0048*/ 	.byte	0x04, 0x17
        /*004a*/ 	.short	(.L_21 - .L_20)
.L_20:
        /*004c*/ 	.word	0x00000000
        /*0050*/ 	.short	0x0008
        /*0052*/ 	.short	0x0040
        /*0054*/ 	.byte	0x00, 0xf4, 0x21, 0x00


	//----- nvinfo : EIATTR_KPARAM_INFO
	.align		4
.L_21:
        /*0058*/ 	.byte	0x04, 0x17
        /*005a*/ 	.short	(.L_23 - .L_22)
.L_22:
        /*005c*/ 	.word	0x00000000
        /*0060*/ 	.short	0x0007
        /*0062*/ 	.short	0x0038
        /*0064*/ 	.byte	0x00, 0xf4, 0x21, 0x00


	//----- nvinfo : EIATTR_KPARAM_INFO
	.align		4
.L_23:
        /*0068*/ 	.byte	0x04, 0x17
        /*006a*/ 	.short	(.L_25 - .L_24)
.L_24:
        /*006c*/ 	.word	0x00000000
        /*0070*/ 	.short	0x0006
        /*0072*/ 	.short	0x0030
        /*0074*/ 	.byte	0x00, 0xf4, 0x21, 0x00


	//----- nvinfo : EIATTR_KPARAM_INFO
	.align		4
.L_25:
        /*0078*/ 	.byte	0x04, 0x17
        /*007a*/ 	.short	(.L_27 - .L_26)
.L_26:
        /*007c*/ 	.word	0x00000000
        /*0080*/ 	.short	0x0005
        /*0082*/ 	.short	0x0028
        /*0084*/ 	.byte	0x00, 0xf4, 0x21, 0x00


	//----- nvinfo : EIATTR_KPARAM_INFO
	.align		4
.L_27:
        /*0088*/ 	.byte	0x04, 0x17
        /*008a*/ 	.short	(.L_29 - .L_28)
.L_28:
        /*008c*/ 	.word	0x00000000
        /*0090*/ 	.short	0x0004
        /*0092*/ 	.short	0x0020
        /*0094*/ 	.byte	0x00, 0xf4, 0x21, 0x00


	//----- nvinfo : EIATTR_KPARAM_INFO
	.align		4
.L_29:
        /*0098*/ 	.byte	0x04, 0x17
        /*009a*/ 	.short	(.L_31 - .L_30)
.L_30:
        /*009c*/ 	.word	0x00000000
        /*00a0*/ 	.short	0x0003
        /*00a2*/ 	.short	0x0018
        /*00a4*/ 	.byte	0x00, 0xf4, 0x21, 0x00


	//----- nvinfo : EIATTR_KPARAM_INFO
	.align		4
.L_31:
        /*00a8*/ 	.byte	0x04, 0x17
        /*00aa*/ 	.short	(.L_33 - .L_32)
.L_32:
        /*00ac*/ 	.word	0x00000000
        /*00b0*/ 	.short	0x0002
        /*00b2*/ 	.short	0x0010
        /*00b4*/ 	.byte	0x00, 0xf4, 0x21, 0x00


	//----- nvinfo : EIATTR_KPARAM_INFO
	.align		4
.L_33:
        /*00b8*/ 	.byte	0x04, 0x17
        /*00ba*/ 	.short	(.L_35 - .L_34)
.L_34:
        /*00bc*/ 	.word	0x00000000
        /*00c0*/ 	.short	0x0001
        /*00c2*/ 	.short	0x0008
        /*00c4*/ 	.byte	0x00, 0xf4, 0x21, 0x00


	//----- nvinfo : EIATTR_KPARAM_INFO
	.align		4
.L_35:
        /*00c8*/ 	.byte	0x04, 0x17
        /*00ca*/ 	.short	(.L_37 - .L_36)
.L_36:
        /*00cc*/ 	.word	0x00000000
        /*00d0*/ 	.short	0x0000
        /*00d2*/ 	.short	0x0000
        /*00d4*/ 	.byte	0x00, 0xf4, 0x21, 0x00


	//----- nvinfo : EIATTR_SPARSE_MMA_MASK
	.align		4
.L_37:
        /*00d8*/ 	.byte	0x03, 0x50
        /*00da*/ 	.short	0x0000


	//----- nvinfo : EIATTR_MAXREG_COUNT
	.align		4
        /*00dc*/ 	.byte	0x03, 0x1b
        /*00de*/ 	.short	0x00ff


	//----- nvinfo : EIATTR_COOP_GROUP_MASK_REGIDS
	.align		4
        /*00e0*/ 	.byte	0x04, 0x29
        /*00e2*/ 	.short	(.L_39 - .L_38)


	//   ....[0]....
.L_38:
        /*00e4*/ 	.word	0xffffffff


	//   ....[1]....
        /*00e8*/ 	.word	0xffffffff


	//   ....[2]....
        /*00ec*/ 	.word	0xffffffff


	//   ....[3]....
        /*00f0*/ 	.word	0xffffffff


	//----- nvinfo : EIATTR_COOP_GROUP_INSTR_OFFSETS
	.align		4
.L_39:
        /*00f4*/ 	.byte	0x04, 0x28
        /*00f6*/ 	.short	(.L_41 - .L_40)


	//   ....[0]....
.L_40:
        /*00f8*/ 	.word	0x000003f0


	//   ....[1]....
        /*00fc*/ 	.word	0x00000460


	//   ....[2]....
        /*0100*/ 	.word	0x000004e0


	//   ....[3]....
        /*0104*/ 	.word	0x00000660


	//----- nvinfo : EIATTR_EXIT_INSTR_OFFSETS
	.align		4
.L_41:
        /*0108*/ 	.byte	0x04, 0x1c
        /*010a*/ 	.short	(.L_43 - .L_42)


	//   ....[0]....
.L_42:
        /*010c*/ 	.word	0x00000730


	//   ....[1]....
        /*0110*/ 	.word	0x00000760


	//----- nvinfo : EIATTR_REQNTID
	.align		4
.L_43:
        /*0114*/ 	.byte	0x04, 0x10
        /*0116*/ 	.short	(.L_45 - .L_44)
.L_44:
        /*0118*/ 	.word	0x00000040
        /*011c*/ 	.word	0x00000001
        /*0120*/ 	.word	0x00000001


	//----- nvinfo : EIATTR_CBANK_PARAM_SIZE
	.align		4
.L_45:
        /*0124*/ 	.byte	0x03, 0x19
        /*0126*/ 	.short	0x0060


	//----- nvinfo : EIATTR_PARAM_CBANK
	.align		4
        /*0128*/ 	.byte	0x04, 0x0a
        /*012a*/ 	.short	(.L_47 - .L_46)
	.align		4
.L_46:
        /*012c*/ 	.word	index@(.nv.constant0.triton_per_fused__native_batch_norm_legit_no_training__prelu_kernel_add_mean_mul_2)
        /*0130*/ 	.short	0x0210
        /*0132*/ 	.short	0x0060


	//----- nvinfo : EIATTR_SW_WAR
	.align		4
.L_47:
        /*0134*/ 	.byte	0x04, 0x36
        /*0136*/ 	.short	(.L_49 - .L_48)
.L_48:
        /*0138*/ 	.word	0x00000008
.L_49:


//--------------------- .nv.callgraph             --------------------------
	.section	.nv.callgraph,"",@"SHT_CUDA_CALLGRAPH"
	.align	4
	.sectionentsize	8
	.align		4
        /*0000*/ 	.word	0x00000000
	.align		4
        /*0004*/ 	.word	0xffffffff
	.align		4
        /*0008*/ 	.word	0x00000000
	.align		4
        /*000c*/ 	.word	0xfffffffe
	.align		4
        /*0010*/ 	.word	0x00000000
	.align		4
        /*0014*/ 	.word	0xfffffffd
	.align		4
        /*0018*/ 	.word	0x00000000
	.align		4
        /*001c*/ 	.word	0xfffffffc


//--------------------- .nv.constant4             --------------------------
	.section	.nv.constant4,"a",@progbits
	.align	8
	.align		8
.nv.constant4:
        /*0000*/ 	.dword	_$_str
	.align		8
        /*0008*/ 	.dword	_$_str_$_2


//--------------------- .text.triton_per_fused__native_batch_norm_legit_no_training__prelu_kernel_add_mean_mul_2 --------------------------
	.section	.text.triton_per_fused__native_batch_norm_legit_no_training__prelu_kernel_add_mean_mul_2,"ax",@progbits
	.sectionflags	@"SHF_BARRIERS=1"
	.align	128
        .global         triton_per_fused__native_batch_norm_legit_no_training__prelu_kernel_add_mean_mul_2
        .type           triton_per_fused__native_batch_norm_legit_no_training__prelu_kernel_add_mean_mul_2,@function
        .size           triton_per_fused__native_batch_norm_legit_no_training__prelu_kernel_add_mean_mul_2,(.L_x_1 - triton_per_fused__native_batch_norm_legit_no_training__prelu_kernel_add_mean_mul_2)
        .other          triton_per_fused__native_batch_norm_legit_no_training__prelu_kernel_add_mean_mul_2,@"STO_CUDA_ENTRY STV_DEFAULT"
triton_per_fused__native_batch_norm_legit_no_training__prelu_kernel_add_mean_mul_2:
.text.triton_per_fused__native_batch_norm_legit_no_training__prelu_kernel_add_mean_mul_2:
[----:B------:R-:W0:Y:S01]  /*0000*/  LDC R1, c[0x0][0x28] ;  /* 0x00000a00ff017b82 */ /* 0x000e220000000800 */
[----:B------:R-:W1:Y:S07]  /*0010*/  S2R R19, SR_CTAID.X ;  /* 0x0000000000137919 */ /* 0x000e6e0000002500 */
[----:B------:R-:W2:Y:S01]  /*0020*/  LDC.64 R10, c[0x0][0x228] ;  /* 0x00008a00ff0a7b82 */ /* 0x000ea20000000a00 */
[----:B------:R-:W-:Y:S01]  /*0030*/  CS2R R22, SRZ ;  /* 0x0000000000167805 */ /* 0x000fe2000001ff00 */
[----:B------:R-:W-:Y:S01]  /*0040*/  ULDC.64 UR4, c[0x0][0x208] ;  /* 0x0000820000047ab9 */ /* 0x000fe20000000a00 */
[----:B------:R-:W3:Y:S05]  /*0050*/  S2R R18, SR_TID.X ;  /* 0x0000000000127919 */ /* 0x000eea0000002100 */
[----:B------:R-:W4:Y:S08]  /*0060*/  LDC.64 R8, c[0x0][0x218] ;  /* 0x00008600ff087b82 */ /* 0x000f300000000a00 */
[----:B------:R-:W5:Y:S08]  /*0070*/  LDC.64 R2, c[0x0][0x220] ;  /* 0x00008800ff027b82 */ /* 0x000f700000000a00 */
[----:B------:R-:W4:Y:S01]  /*0080*/  LDC.64 R4, c[0x0][0x230] ;  /* 0x00008c00ff047b82 */ /* 0x000f220000000a00 */
[----:B-1----:R-:W-:-:S07]  /*0090*/  SHF.R.S32.HI R0, RZ, 0x1f, R19 ;  /* 0x0000001fff007819 */ /* 0x002fce0000011413 */
[----:B------:R-:W1:Y:S01]  /*00a0*/  LDC.64 R6, c[0x0][0x238] ;  /* 0x00008e00ff067b82 */ /* 0x000e620000000a00 */
[----:B------:R-:W-:Y:S02]  /*00b0*/  ISETP.GE.AND P0, PT, R19, 0x10, PT ;  /* 0x000000101300780c */ /* 0x000fe40003f06270 */
[----:B------:R-:W-:-:S04]  /*00c0*/  LEA.HI R0, R0, R19, RZ, 0x2 ;  /* 0x0000001300007211 */ /* 0x000fc800078f10ff */
[----:B------:R-:W-:Y:S02]  /*00d0*/  LOP3.LUT R0, R0, 0xfffffffc, RZ, 0xc0, !PT ;  /* 0xfffffffc00007812 */ /* 0x000fe400078ec0ff */
[----:B------:R-:W-:Y:S02]  /*00e0*/  CS2R R24, SRZ ;  /* 0x0000000000187805 */ /* 0x000fe4000001ff00 */
[----:B------:R-:W-:Y:S02]  /*00f0*/  MOV R20, RZ ;  /* 0x000000ff00147202 */ /* 0x000fe40000000f00 */
[----:B------:R-:W-:Y:S02]  /*0100*/  CS2R R26, SRZ ;  /* 0x00000000001a7805 */ /* 0x000fe4000001ff00 */
[----:B------:R-:W-:Y:S01]  /*0110*/  IADD3 R13, -R0, R19, RZ ;  /* 0x00000013000d7210 */ /* 0x000fe20007ffe1ff */
[----:B------:R-:W1:Y:S04]  /*0120*/  LDC.64 R14, c[0x0][0x248] ;  /* 0x00009200ff0e7b82 */ /* 0x000e680000000a00 */
[----:B--2---:R-:W-:-:S05]  /*0130*/  IMAD.WIDE R10, R13, 0x4, R10 ;  /* 0x000000040d0a7825 */ /* 0x004fca00078e020a */
[----:B------:R-:W2:Y:S01]  /*0140*/  @!P0 LDG.E.EL R22, desc[UR4][R10.64] ;  /* 0x000000040a168981 */ /* 0x000ea2000c2e1900 */
[----:B---3--:R-:W-:Y:S01]  /*0150*/  LOP3.LUT R0, R18, 0xf, RZ, 0xc0, !PT ;  /* 0x0000000f12007812 */ /* 0x008fe200078ec0ff */
[----:B-----5:R-:W-:Y:S02]  /*0160*/  IMAD.WIDE R2, R13, 0x4, R2 ;  /* 0x000000040d027825 */ /* 0x020fe400078e0202 */
[----:B------:R3:W5:Y:S01]  /*0170*/  @!P0 LDG.E.EL R26, desc[UR4][R10.64] ;  /* 0x000000040a1a8981 */ /* 0x000762000c2e1900 */
[----:B------:R-:W-:Y:S01]  /*0180*/  LEA R21, R19, R0, 0x4 ;  /* 0x0000000013157211 */ /* 0x000fe200078e20ff */
[----:B------:R-:W-:Y:S01]  /*0190*/  HFMA2.MMA R0, -RZ, RZ, 0, 0 ;  /* 0x00000000ff007435 */ /* 0x000fe200000001ff */
[----:B0---4-:R-:W-:Y:S01]  /*01a0*/  IMAD.WIDE R4, R13, 0x4, R4 ;  /* 0x000000040d047825 */ /* 0x011fe200078e0204 */
[----:B------:R-:W4:Y:S03]  /*01b0*/  @!P0 LDG.E.EL R23, desc[UR4][R2.64] ;  /* 0x0000000402178981 */ /* 0x000f26000c2e1900 */
[----:B------:R-:W-:Y:S01]  /*01c0*/  IMAD.WIDE R8, R21, 0x4, R8 ;  /* 0x0000000415087825 */ /* 0x000fe200078e0208 */
[----:B------:R-:W4:Y:S04]  /*01d0*/  @!P0 LDG.E.EL R25, desc[UR4][R4.64] ;  /* 0x0000000404198981 */ /* 0x000f28000c2e1900 */
[----:B------:R-:W4:Y:S01]  /*01e0*/  @!P0 LDG.E R0, desc[UR4][R8.64] ;  /* 0x0000000408008981 */ /* 0x000f22000c1e1900 */
[----:B-1----:R-:W-:-:S02]  /*01f0*/  IMAD.WIDE R6, R13, 0x4, R6 ;  /* 0x000000040d067825 */ /* 0x002fc400078e0206 */
[----:B------:R-:W0:Y:S03]  /*0200*/  LDC.64 R12, c[0x0][0x240] ;  /* 0x00009000ff0c7b82 */ /* 0x000e260000000a00 */
[----:B------:R-:W4:Y:S01]  /*0210*/  @!P0 LDG.E.EL R24, desc[UR4][R6.64] ;  /* 0x0000000406188981 */ /* 0x000f22000c2e1900 */
[----:B---3--:R-:W-:Y:S01]  /*0220*/  HFMA2.MMA R10, -RZ, RZ, 0, 0 ;  /* 0x00000000ff0a7435 */ /* 0x008fe200000001ff */
[----:B------:R-:W-:-:S03]  /*0230*/  CS2R R28, SRZ ;  /* 0x00000000001c7805 */ /* 0x000fc6000001ff00 */
[----:B------:R-:W1:Y:S01]  /*0240*/  LDC.64 R16, c[0x0][0x250] ;  /* 0x00009400ff107b82 */ /* 0x000e620000000a00 */
[----:B------:R-:W-:Y:S01]  /*0250*/  IMAD.WIDE R14, R21, 0x4, R14 ;  /* 0x00000004150e7825 */ /* 0x000fe200078e020e */
[----:B------:R-:W3:Y:S04]  /*0260*/  @!P0 LDG.E.EL R27, desc[UR4][R6.64] ;  /* 0x00000004061b8981 */ /* 0x000ee8000c2e1900 */
[----:B------:R-:W3:Y:S04]  /*0270*/  @!P0 LDG.E R10, desc[UR4][R8.64] ;  /* 0x00000004080a8981 */ /* 0x000ee8000c1e1900 */
[----:B------:R-:W3:Y:S04]  /*0280*/  @!P0 LDG.E.EL R28, desc[UR4][R2.64] ;  /* 0x00000004021c8981 */ /* 0x000ee8000c2e1900 */
[----:B------:R-:W3:Y:S01]  /*0290*/  @!P0 LDG.E.EL R29, desc[UR4][R4.64] ;  /* 0x00000004041d8981 */ /* 0x000ee2000c2e1900 */
[----:B0-----:R-:W-:-:S05]  /*02a0*/  IMAD.WIDE R12, R19, 0x4, R12 ;  /* 0x00000004130c7825 */ /* 0x001fca00078e020c */
[----:B------:R0:W3:Y:S04]  /*02b0*/  @!P0 LDG.E.EL R20, desc[UR4][R12.64] ;  /* 0x000000040c148981 */ /* 0x0000e8000c2e1900 */
[----:B-1----:R-:W5:Y:S01]  /*02c0*/  LDG.E R16, desc[UR4][R16.64] ;  /* 0x0000000410107981 */ /* 0x002f62000c1e1900 */
[----:B0-----:R-:W-:-:S10]  /*02d0*/  HFMA2.MMA R12, -RZ, RZ, 0, 0 ;  /* 0x00000000ff0c7435 */ /* 0x001fd400000001ff */
[----:B------:R-:W5:Y:S01]  /*02e0*/  @!P0 LDG.E R12, desc[UR4][R14.64] ;  /* 0x000000040e0c8981 */ /* 0x000f62000c1e1900 */
[----:B------:R-:W-:Y:S01]  /*02f0*/  MOV R4, 0x3e800000 ;  /* 0x3e80000000047802 */ /* 0x000fe20000000f00 */
[----:B--2---:R-:W-:-:S04]  /*0300*/  FADD R22, R22, 9.9999997473787516356e-06 ;  /* 0x3727c5ac16167421 */ /* 0x004fc80000000000 */
[----:B------:R-:W0:Y:S02]  /*0310*/  MUFU.SQRT R8, R22 ;  /* 0x0000001600087308 */ /* 0x000e240000002000 */
[C---:B0-----:R-:W-:Y:S02]  /*0320*/  FSETP.GT.AND P1, PT, R8.reuse, 8.50705917302346158658e+37, PT ;  /* 0x7e8000000800780b */ /* 0x041fe40003f24000 */
[----:B------:R-:W-:-:S11]  /*0330*/  FSETP.GEU.AND P2, PT, R8, 1.175494350822287508e-38, PT ;  /* 0x008000000800780b */ /* 0x000fd60003f4e000 */
[----:B------:R-:W-:-:S04]  /*0340*/  @P1 FMUL R8, R8, 0.25 ;  /* 0x3e80000008081820 */ /* 0x000fc80000400000 */
[----:B------:R-:W-:-:S06]  /*0350*/  @!P2 FMUL R8, R8, 16777216 ;  /* 0x4b8000000808a820 */ /* 0x000fcc0000400000 */
[----:B------:R-:W0:Y:S01]  /*0360*/  MUFU.RCP R8, R8 ;  /* 0x0000000800087308 */ /* 0x000e220000001000 */
[----:B------:R-:W-:Y:S02]  /*0370*/  FSEL R3, R4, 1, P1 ;  /* 0x3f80000004037808 */ /* 0x000fe40000800000 */
[----:B----4-:R-:W-:-:S03]  /*0380*/  SEL R2, R0, RZ, !P0 ;  /* 0x000000ff00027207 */ /* 0x010fc60004000000 */
[----:B------:R-:W-:Y:S02]  /*0390*/  @!P2 FMUL R3, R3, 16777216 ;  /* 0x4b8000000303a820 */ /* 0x000fe40000400000 */
[----:B------:R-:W-:Y:S02]  /*03a0*/  FADD R23, R2, -R23 ;  /* 0x8000001702177221 */ /* 0x000fe40000000000 */
[----:B0-----:R-:W-:-:S04]  /*03b0*/  FMUL R0, R8, R3 ;  /* 0x0000000308007220 */ /* 0x001fc80000400000 */
[----:B------:R-:W-:-:S04]  /*03c0*/  FMUL R23, R23, R0 ;  /* 0x0000000017177220 */ /* 0x000fc80000400000 */
[----:B------:R-:W-:-:S05]  /*03d0*/  FFMA R23, R23, R25, R24 ;  /* 0x0000001917177223 */ /* 0x000fca0000000018 */
[----:B------:R-:W-:-:S05]  /*03e0*/  FSEL R23, R23, RZ, !P0 ;  /* 0x000000ff17177208 */ /* 0x000fca0004000000 */
[----:B------:R-:W0:Y:S01]  /*03f0*/  SHFL.BFLY PT, R0, R23, 0x8, 0x1f ;  /* 0x0d001f0017007f89 */ /* 0x000e2200000e0000 */
[----:B---3--:R-:W-:-:S04]  /*0400*/  FADD R20, RZ, -R20 ;  /* 0x80000014ff147221 */ /* 0x008fc80000000000 */
[----:B------:R-:W-:-:S05]  /*0410*/  FMUL R20, R20, 1.4426950216293334961 ;  /* 0x3fb8aa3b14147820 */ /* 0x000fca0000400000 */
[----:B------:R-:W-:Y:S01]  /*0420*/  FSETP.GEU.AND P3, PT, R20, -126, PT ;  /* 0xc2fc00001400780b */ /* 0x000fe20003f6e000 */
[----:B-----5:R-:W-:Y:S01]  /*0430*/  FADD R26, R26, 9.9999997473787516356e-06 ;  /* 0x3727c5ac1a1a7421 */ /* 0x020fe20000000000 */
[----:B0-----:R-:W-:-:S11]  /*0440*/  FADD R2, R23, R0 ;  /* 0x0000000017027221 */ /* 0x001fd60000000000 */
[----:B------:R-:W-:Y:S01]  /*0450*/  @!P3 FMUL R20, R20, 0.5 ;  /* 0x3f0000001414b820 */ /* 0x000fe20000400000 */
[----:B------:R-:W0:Y:S01]  /*0460*/  SHFL.BFLY PT, R3, R2, 0x4, 0x1f ;  /* 0x0c801f0002037f89 */ /* 0x000e2200000e0000 */
[----:B------:R-:W1:Y:S08]  /*0470*/  MUFU.SQRT R5, R26 ;  /* 0x0000001a00057308 */ /* 0x000e700000002000 */
[----:B------:R-:W2:Y:S01]  /*0480*/  MUFU.EX2 R0, R20 ;  /* 0x0000001400007308 */ /* 0x000ea20000000800 */
[----:B-1----:R-:W-:-:S02]  /*0490*/  FSETP.GT.AND P1, PT, R5, 8.50705917302346158658e+37, PT ;  /* 0x7e8000000500780b */ /* 0x002fc40003f24000 */
[----:B------:R-:W-:Y:S01]  /*04a0*/  FSETP.GEU.AND P2, PT, R5, 1.175494350822287508e-38, PT ;  /* 0x008000000500780b */ /* 0x000fe20003f4e000 */
[----:B--2---:R-:W-:Y:S01]  /*04b0*/  @!P3 FMUL R0, R0, R0 ;  /* 0x000000000000b220 */ /* 0x004fe20000400000 */
[----:B0-----:R-:W-:-:S03]  /*04c0*/  FADD R3, R2, R3 ;  /* 0x0000000302037221 */ /* 0x001fc60000000000 */
[----:B------:R-:W-:Y:S02]  /*04d0*/  FADD R13, R0, 1 ;  /* 0x3f800000000d7421 */ /* 0x000fe40000000000 */
[----:B------:R-:W0:Y:S04]  /*04e0*/  SHFL.BFLY PT, R6, R3, 0x2, 0x1f ;  /* 0x0c401f0003067f89 */ /* 0x000e2800000e0000 */
[----:B------:R-:W-:Y:S01]  /*04f0*/  @P1 FMUL R5, R5, 0.25 ;  /* 0x3e80000005051820 */ /* 0x000fe20000400000 */
[----:B------:R-:W-:-:S03]  /*0500*/  FSETP.GT.AND P3, PT, R13, 8.50705917302346158658e+37, PT ;  /* 0x7e8000000d00780b */ /* 0x000fc60003f64000 */
[----:B------:R-:W-:-:S06]  /*0510*/  @!P2 FMUL R5, R5, 16777216 ;  /* 0x4b8000000505a820 */ /* 0x000fcc0000400000 */
[----:B------:R-:W1:Y:S01]  /*0520*/  MUFU.RCP R5, R5 ;  /* 0x0000000500057308 */ /* 0x000e620000001000 */
[----:B------:R-:W-:-:S03]  /*0530*/  FSEL R8, R4, 1, P1 ;  /* 0x3f80000004087808 */ /* 0x000fc60000800000 */
[----:B------:R-:W-:Y:S01]  /*0540*/  @P3 FMUL R13, R13, 0.25 ;  /* 0x3e8000000d0d3820 */ /* 0x000fe20000400000 */
[----:B------:R-:W-:Y:S01]  /*0550*/  SEL R9, R10, RZ, !P0 ;  /* 0x000000ff0a097207 */ /* 0x000fe20004000000 */
[----:B------:R-:W-:-:S04]  /*0560*/  @!P2 FMUL R8, R8, 16777216 ;  /* 0x4b8000000808a820 */ /* 0x000fc80000400000 */
[----:B------:R-:W2:Y:S01]  /*0570*/  MUFU.RCP R13, R13 ;  /* 0x0000000d000d7308 */ /* 0x000ea20000001000 */
[----:B0-----:R-:W-:Y:S02]  /*0580*/  FADD R0, R3, R6 ;  /* 0x0000000603007221 */ /* 0x001fe40000000000 */
[----:B------:R-:W0:Y:S01]  /*0590*/  LDC.64 R6, c[0x0][0x258] ;  /* 0x00009600ff067b82 */ /* 0x000e220000000a00 */
[----:B-1----:R-:W-:Y:S01]  /*05a0*/  FMUL R11, R5, R8 ;  /* 0x00000008050b7220 */ /* 0x002fe20000400000 */
[----:B------:R-:W-:-:S06]  /*05b0*/  FADD R28, R9, -R28 ;  /* 0x8000001c091c7221 */ /* 0x000fcc0000000000 */
[----:B------:R-:W1:Y:S01]  /*05c0*/  LDC.64 R2, c[0x0][0x260] ;  /* 0x00009800ff027b82 */ /* 0x000e620000000a00 */
[----:B------:R-:W-:Y:S01]  /*05d0*/  FSEL R8, R4, 1, P3 ;  /* 0x3f80000004087808 */ /* 0x000fe20001800000 */
[----:B------:R-:W-:Y:S01]  /*05e0*/  FMUL R28, R28, R11 ;  /* 0x0000000b1c1c7220 */ /* 0x000fe20000400000 */
[----:B------:R-:W-:Y:S02]  /*05f0*/  SEL R12, R12, RZ, !P0 ;  /* 0x000000ff0c0c7207 */ /* 0x000fe40004000000 */
[----:B------:R-:W-:Y:S01]  /*0600*/  LOP3.LUT P0, RZ, R18, 0x30, RZ, 0xc0, !PT ;  /* 0x0000003012ff7812 */ /* 0x000fe2000780c0ff */
[----:B------:R-:W-:Y:S01]  /*0610*/  FFMA R27, R28, R29, R27 ;  /* 0x0000001d1c1b7223 */ /* 0x000fe2000000001b */
[----:B--2---:R-:W-:Y:S01]  /*0620*/  FMUL R8, R13, R8 ;  /* 0x000000080d087220 */ /* 0x004fe20000400000 */
[----:B0-----:R-:W-:-:S04]  /*0630*/  IMAD.WIDE R6, R21, 0x4, R6 ;  /* 0x0000000415067825 */ /* 0x001fc800078e0206 */
[----:B------:R-:W-:Y:S01]  /*0640*/  FFMA R27, R27, R8, R12 ;  /* 0x000000081b1b7223 */ /* 0x000fe2000000000c */
[----:B------:R-:W-:Y:S01]  /*0650*/  ISETP.LT.AND P0, PT, R19, 0x10, !P0 ;  /* 0x000000101300780c */ /* 0x000fe20004701270 */
[----:B------:R-:W0:Y:S01]  /*0660*/  SHFL.BFLY PT, R9, R0, 0x1, 0x1f ;  /* 0x0c201f0000097f89 */ /* 0x000e2200000e0000 */
[----:B------:R-:W2:Y:S01]  /*0670*/  LDC.64 R4, c[0x0][0x210] ;  /* 0x00008400ff047b82 */ /* 0x000ea20000000a00 */
[----:B------:R-:W-:Y:S01]  /*0680*/  FMUL R16, R16, R27 ;  /* 0x0000001b10107220 */ /* 0x000fe20000400000 */
[----:B------:R-:W-:Y:S01]  /*0690*/  FSETP.GT.AND P2, PT, R27, RZ, PT ;  /* 0x000000ff1b00720b */ /* 0x000fe20003f44000 */
[----:B-1----:R-:W-:-:S03]  /*06a0*/  IMAD.WIDE R2, R21, 0x4, R2 ;  /* 0x0000000415027825 */ /* 0x002fc600078e0202 */
[----:B------:R-:W-:-:S05]  /*06b0*/  FSEL R11, R27, R16, P2 ;  /* 0x000000101b0b7208 */ /* 0x000fca0001000000 */
[----:B------:R1:W-:Y:S04]  /*06c0*/  @P0 STG.E desc[UR4][R6.64], R27 ;  /* 0x0000001b06000986 */ /* 0x0003e8000c101904 */
[----:B------:R1:W-:Y:S01]  /*06d0*/  @P0 STG.E desc[UR4][R2.64], R11 ;  /* 0x0000000b02000986 */ /* 0x0003e2000c101904 */
[----:B------:R-:W-:Y:S01]  /*06e0*/  BAR.SYNC.DEFER_BLOCKING 0x0 ;  /* 0x0000000000007b1d */ /* 0x000fe20000010000 */
[----:B------:R-:W-:-:S04]  /*06f0*/  LOP3.LUT P1, RZ, R18, 0x3f, RZ, 0xc0, !PT ;  /* 0x0000003f12ff7812 */ /* 0x000fc8000782c0ff */
[C---:B------:R-:W-:Y:S01]  /*0700*/  ISETP.LT.AND P1, PT, R19.reuse, 0x10, !P1 ;  /* 0x000000101300780c */ /* 0x040fe20004f21270 */
[----:B0-----:R-:W-:Y:S01]  /*0710*/  FADD R9, R0, R9 ;  /* 0x0000000900097221 */ /* 0x001fe20000000000 */
[----:B--2---:R-:W-:-:S11]  /*0720*/  IMAD.WIDE R4, R19, 0x4, R4 ;  /* 0x0000000413047825 */ /* 0x004fd600078e0204 */
[----:B-1----:R-:W-:Y:S05]  /*0730*/  @!P1 EXIT ;  /* 0x000000000000994d */ /* 0x002fea0003800000 */
[----:B------:R-:W-:-:S05]  /*0740*/  FMUL R9, R9, 0.0625 ;  /* 0x3d80000009097820 */ /* 0x000fca0000400000 */
[----:B------:R-:W-:Y:S01]  /*0750*/  STG.E desc[UR4][R4.64], R9 ;  /* 0x0000000904007986 */ /* 0x000fe2000c101904 */
[----:B------:R-:W-:Y:S05]  /*0760*/  EXIT ;  /* 0x000000000000794d */ /* 0x000fea0003800000 */
.L_x_0:
[----:B------:R-:W-:-:S00]  /*0770*/  BRA `(.L_x_0) ;  /* 0xfffffffc00fc7947 */ /* 0x000fc0000383ffff */
[----:B------:R-:W-:-:S00]  /*0780*/  NOP ;  /* 0x0000000000007918 */ /* 0x000fc00000000000 */
[----:B------:R-:W-:-:S00]  /*0790*/  NOP ;  /* 0x0000000000007918 */ /* 0x000fc00000000000 */
[----:B------:R-:W-:-:S00]  /*07a0*/  NOP ;  /* 0x0000000000007918 */ /* 0x000fc00000000000 */
[----:B------:R-:W-:-:S00]  /*07b0*/  NOP ;  /* 0x0000000000007918 */ /* 0x000fc00000000000 */
[----:B------:R-:W-:-:S00]  /*07c0*/  NOP ;  /* 0x0000000000007918 */ /* 0x000fc00000000000 */
[----:B------:R-:W-:-:S00]  /*07d0*/  NOP ;  /* 0x0000000000007918 */ /* 0x000fc00000000000 */
[----:B------:R-:W-:-:S00]  /*07e0*/  NOP ;  /* 0x0000000000007918 */ /* 0x000fc00000000000 */
[----:B------:R-:W-:-:S00]  /*07f0*/  NOP ;  /* 0x0000000000007918 */ /* 0x000fc00000000000 */
.L_x_1:


//--------------------- .nv.global.init           --------------------------
	.section	.nv.global.init,"aw",@progbits
.nv.global.init:
	.type		_$_str,@object
	.size		_$_str,(_$_str_$_2 - _$_str)
_$_str:
        /*0000*/ 	.byte	0x5f, 0x5f, 0x43, 0x55, 0x44, 0x41, 0x5f, 0x46, 0x54, 0x5a, 0x00
	.type		_$_str_$_2,@object
	.size		_$_str_$_2,(.L_1 - _$_str_$_2)
_$_str_$_2:
        /*000b*/ 	.byte	0x5f, 0x5f, 0x43, 0x55, 0x44, 0x41, 0x5f, 0x50, 0x52, 0x45, 0x43, 0x5f, 0x53, 0x51, 0x52, 0x54
        /*001b*/ 	.byte	0x00
.L_1:


//--------------------- .nv.constant0.triton_per_fused__native_batch_norm_legit_no_training__prelu_kernel_add_mean_mul_2 --------------------------
	.section	.nv.constant0.triton_per_fused__native_batch_norm_legit_no_training__prelu_kernel_add_mean_mul_2,"a",@progbits
	.sectionflags	@""
	.align	4
.nv.constant0.triton_per_fused__native_batch_norm_legit_no_training__prelu_kernel_add_mean_mul_2:
	.zero		624
